//
// Generated by NVIDIA NVVM Compiler
//
// Compiler Build ID: CL-36424714
// Cuda compilation tools, release 13.0, V13.0.88
// Based on NVVM 20.0.0
//

.version 9.0
.target sm_100
.address_size 64

	// .globl	_Z22potential_field_kernelPKfifPf

.visible .entry _Z22potential_field_kernelPKfifPf(
	.param .u64 .ptr .align 1 _Z22potential_field_kernelPKfifPf_param_0,
	.param .u32 _Z22potential_field_kernelPKfifPf_param_1,
	.param .f32 _Z22potential_field_kernelPKfifPf_param_2,
	.param .u64 .ptr .align 1 _Z22potential_field_kernelPKfifPf_param_3
)
{
	.reg .pred 	%p<4>;
	.reg .b32 	%r<9>;
	.reg .b32 	%f<38>;
	.reg .b64 	%rd<7>;

	ld.param.u64 	%rd1, [_Z22potential_field_kernelPKfifPf_param_0];
	ld.param.u32 	%r2, [_Z22potential_field_kernelPKfifPf_param_1];
	ld.param.f32 	%f4, [_Z22potential_field_kernelPKfifPf_param_2];
	ld.param.u64 	%rd2, [_Z22potential_field_kernelPKfifPf_param_3];
	mov.u32 	%r3, %ctaid.x;
	mov.u32 	%r4, %ntid.x;
	mov.u32 	%r5, %tid.x;
	mad.lo.s32 	%r1, %r3, %r4, %r5;
	setp.ge.s32 	%p1, %r1, %r2;
	@%p1 bra 	$L__BB0_3;
	cvta.to.global.u64 	%rd3, %rd1;
	shl.b32 	%r6, %r1, 2;
	mul.wide.s32 	%rd4, %r6, 4;
	add.s64 	%rd5, %rd3, %rd4;
	ld.global.f32 	%f5, [%rd5];
	ld.global.f32 	%f6, [%rd5+4];
	ld.global.f32 	%f7, [%rd5+8];
	ld.global.f32 	%f1, [%rd5+12];
	add.f32 	%f2, %f5, %f7;
	sub.f32 	%f8, %f7, %f5;
	sub.f32 	%f9, %f1, %f6;
	mul.f32 	%f10, %f8, %f9;
	mul.f32 	%f11, %f4, %f4;
	div.rn.f32 	%f3, %f10, %f11;
	setp.lt.f32 	%p2, %f3, 0f3C23D70A;
	@%p2 bra 	$L__BB0_3;
	mul.f32 	%f12, %f2, 0f3F000000;
	mul.f32 	%f13, %f4, 0f3F000000;
	sub.f32 	%f14, %f12, %f13;
	div.rn.f32 	%f15, %f14, %f13;
	div.rn.f32 	%f16, %f1, %f4;
	setp.lt.f32 	%p3, %f15, 0f00000000;
	mul.f32 	%f17, %f15, 0fC0A00000;
	mul.f32 	%f18, %f15, %f17;
	fma.rn.f32 	%f19, %f18, 0f3BBB989D, 0f3F000000;
	cvt.sat.f32.f32 	%f20, %f19;
	mov.f32 	%f21, 0f4B400001;
	mov.f32 	%f22, 0f437C0000;
	fma.rm.f32 	%f23, %f20, %f22, %f21;
	add.f32 	%f24, %f23, 0fCB40007F;
	neg.f32 	%f25, %f24;
	fma.rn.f32 	%f26, %f18, 0f3FB8AA3B, %f25;
	fma.rn.f32 	%f27, %f18, 0f32A57060, %f26;
	mov.b32 	%r7, %f23;
	shl.b32 	%r8, %r7, 23;
	mov.b32 	%f28, %r8;
	ex2.approx.ftz.f32 	%f29, %f27;
	mul.f32 	%f30, %f29, %f28;
	neg.f32 	%f31, %f3;
	selp.f32 	%f32, %f3, %f31, %p3;
	mul.f32 	%f33, %f16, %f16;
	mul.f32 	%f34, %f33, %f32;
	mul.f32 	%f35, %f34, %f30;
	mul.f32 	%f36, %f35, 0f42A00000;
	cvta.to.global.u64 	%rd6, %rd2;
	atom.global.add.f32 	%f37, [%rd6], %f36;
$L__BB0_3:
	ret;

}


// ===== COMPILED SASS (sm_100) =====

	.target	sm_100

	.elftype	@"ET_EXEC"


//--------------------- .note.nv.tkinfo           --------------------------
	.section	.note.nv.tkinfo,"",@"SHT_NOTE"
	.sectionflags	@"SHF_NOTE_NV_TKINFO"
	.tkinfo
        /*0018*/ 	.word	0x00000002
        /*0030*/ 	.string	""
        /*0030*/ 	.string	"ptxas"
        /*0030*/ 	.string	"Cuda compilation tools, release 13.0, V13.0.88"
        /*0030*/ 	.string	"Build cuda_13.0.r13.0/compiler.36424714_0"
        /*0030*/ 	.string	"-arch sm_100 -m 64 "



//--------------------- .note.nv.cuinfo           --------------------------
	.section	.note.nv.cuinfo,"",@"SHT_NOTE"
	.sectionflags	@"SHF_NOTE_NV_CUINFO"
        /*0018*/ 	.short	0x0002
        /*001a*/ 	.short	0x0064
        /*001c*/ 	.short	0x0082
	.zero		2


//--------------------- .nv.info                  --------------------------
	.section	.nv.info,"",@"SHT_CUDA_INFO"
	.align	4


	//----- nvinfo : EIATTR_REGCOUNT
	.align		4
        /*0000*/ 	.byte	0x04, 0x2f
        /*0002*/ 	.short	(.L_1 - .L_0)
	.align		4
.L_0:
        /*0004*/ 	.word	index@(_Z22potential_field_kernelPKfifPf)
        /*0008*/ 	.word	0x00000011


	//----- nvinfo : EIATTR_FRAME_SIZE
	.align		4
.L_1:
        /*000c*/ 	.byte	0x04, 0x11
        /*000e*/ 	.short	(.L_3 - .L_2)
	.align		4
.L_2:
        /*0010*/ 	.word	index@($__internal_0_$__cuda_sm3x_div_rn_noftz_f32_slowpath)
        /*0014*/ 	.word	0x00000000


	//----- nvinfo : EIATTR_FRAME_SIZE
	.align		4
.L_3:
        /*0018*/ 	.byte	0x04, 0x11
        /*001a*/ 	.short	(.L_5 - .L_4)
	.align		4
.L_4:
        /*001c*/ 	.word	index@(_Z22potential_field_kernelPKfifPf)
        /*0020*/ 	.word	0x00000000


	//----- nvinfo : EIATTR_MIN_STACK_SIZE
	.align		4
.L_5:
        /*0024*/ 	.byte	0x04, 0x12
        /*0026*/ 	.short	(.L_7 - .L_6)
	.align		4
.L_6:
        /*0028*/ 	.word	index@(_Z22potential_field_kernelPKfifPf)
        /*002c*/ 	.word	0x00000000
.L_7:


//--------------------- .nv.compat                --------------------------
	.section	.nv.compat,"",@"SHT_CUDA_COMPAT_INFO"
	.align	4
        /*0000*/ 	.byte	0x02, 0x09, 0x00, 0x00, 0x02, 0x02, 0x01, 0x00, 0x02, 0x05, 0x05, 0x00, 0x03, 0x07, 0x01, 0x01
        /*0010*/ 	.byte	0x02, 0x03, 0x00, 0x00, 0x02, 0x06, 0x01, 0x00, 0x04, 0x0b, 0x08, 0x00, 0x01, 0x00, 0x00, 0x00
        /*0020*/ 	.byte	0x00, 0x00, 0x00, 0x00


//--------------------- .nv.info._Z22potential_field_kernelPKfifPf --------------------------
	.section	.nv.info._Z22potential_field_kernelPKfifPf,"",@"SHT_CUDA_INFO"
	.sectionflags	@""
	.align	4


	//----- nvinfo : EIATTR_CUDA_API_VERSION
	.align		4
        /*0000*/ 	.byte	0x04, 0x37
        /*0002*/ 	.short	(.L_9 - .L_8)
.L_8:
        /*0004*/ 	.word	0x00000082


	//----- nvinfo : EIATTR_KPARAM_INFO
	.align		4
.L_9:
        /*0008*/ 	.byte	0x04, 0x17
        /*000a*/ 	.short	(.L_11 - .L_10)
.L_10:
        /*000c*/ 	.word	0x00000000
        /*0010*/ 	.short	0x0003
        /*0012*/ 	.short	0x0010
        /*0014*/ 	.byte	0x00, 0xf5, 0x21, 0x00


	//----- nvinfo : EIATTR_KPARAM_INFO
	.align		4
.L_11:
        /*0018*/ 	.byte	0x04, 0x17
        /*001a*/ 	.short	(.L_13 - .L_12)
.L_12:
        /*001c*/ 	.word	0x00000000
        /*0020*/ 	.short	0x0002
        /*0022*/ 	.short	0x000c
        /*0024*/ 	.byte	0x00, 0xf0, 0x11, 0x00


	//----- nvinfo : EIATTR_KPARAM_INFO
	.align		4
.L_13:
        /*0028*/ 	.byte	0x04, 0x17
        /*002a*/ 	.short	(.L_15 - .L_14)
.L_14:
        /*002c*/ 	.word	0x00000000
        /*0030*/ 	.short	0x0001
        /*0032*/ 	.short	0x0008
        /*0034*/ 	.byte	0x00, 0xf0, 0x11, 0x00


	//----- nvinfo : EIATTR_KPARAM_INFO
	.align		4
.L_15:
        /*0038*/ 	.byte	0x04, 0x17
        /*003a*/ 	.short	(.L_17 - .L_16)
.L_16:
        /*003c*/ 	.word	0x00000000
        /*0040*/ 	.short	0x0000
        /*0042*/ 	.short	0x0000
        /*0044*/ 	.byte	0x00, 0xf5, 0x21, 0x00


	//----- nvinfo : EIATTR_SPARSE_MMA_MASK
	.align		4
.L_17:
        /*0048*/ 	.byte	0x03, 0x50
        /*004a*/ 	.short	0x0000


	//----- nvinfo : EIATTR_MAXREG_COUNT
	.align		4
        /*004c*/ 	.byte	0x03, 0x1b
        /*004e*/ 	.short	0x00ff


	//----- nvinfo : EIATTR_MERCURY_ISA_VERSION
	.align		4
        /*0050*/ 	.byte	0x03, 0x5f
        /*0052*/ 	.short	0x0101


	//----- nvinfo : EIATTR_VRC_CTA_INIT_COUNT
	.align		4
        /*0054*/ 	.byte	0x02, 0x4a
	.zero		1
	.zero		1


	//----- nvinfo : EIATTR_EXIT_INSTR_OFFSETS
	.align		4
        /*0058*/ 	.byte	0x04, 0x1c
        /*005a*/ 	.short	(.L_19 - .L_18)


	//   ....[0]....
.L_18:
        /*005c*/ 	.word	0x00000070


	//   ....[1]....
        /*0060*/ 	.word	0x00000250


	//   ....[2]....
        /*0064*/ 	.word	0x000005b0


	//----- nvinfo : EIATTR_CRS_STACK_SIZE
	.align		4
.L_19:
        /*0068*/ 	.byte	0x04, 0x1e
        /*006a*/ 	.short	(.L_21 - .L_20)
.L_20:
        /*006c*/ 	.word	0x00000000


	//----- nvinfo : EIATTR_CBANK_PARAM_SIZE
	.align		4
.L_21:
        /*0070*/ 	.byte	0x03, 0x19
        /*0072*/ 	.short	0x0018


	//----- nvinfo : EIATTR_PARAM_CBANK
	.align		4
        /*0074*/ 	.byte	0x04, 0x0a
        /*0076*/ 	.short	(.L_23 - .L_22)
	.align		4
.L_22:
        /*0078*/ 	.word	index@(.nv.constant0._Z22potential_field_kernelPKfifPf)
        /*007c*/ 	.short	0x0380
        /*007e*/ 	.short	0x0018


	//----- nvinfo : EIATTR_SW_WAR
	.align		4
.L_23:
        /*0080*/ 	.byte	0x04, 0x36
        /*0082*/ 	.short	(.L_25 - .L_24)
.L_24:
        /*0084*/ 	.word	0x00000008
.L_25:


//--------------------- .nv.callgraph             --------------------------
	.section	.nv.callgraph,"",@"SHT_CUDA_CALLGRAPH"
	.align	4
	.sectionentsize	8
	.align		4
        /*0000*/ 	.word	0x00000000
	.align		4
        /*0004*/ 	.word	0xffffffff
	.align		4
        /*0008*/ 	.word	0x00000000
	.align		4
        /*000c*/ 	.word	0xfffffffe
	.align		4
        /*0010*/ 	.word	0x00000000
	.align		4
        /*0014*/ 	.word	0xfffffffd
	.align		4
        /*0018*/ 	.word	0x00000000
	.align		4
        /*001c*/ 	.word	0xfffffffc


//--------------------- .text._Z22potential_field_kernelPKfifPf --------------------------
	.section	.text._Z22potential_field_kernelPKfifPf,"ax",@progbits
	.align	128
        .global         _Z22potential_field_kernelPKfifPf
        .type           _Z22potential_field_kernelPKfifPf,@function
        .size           _Z22potential_field_kernelPKfifPf,(.L_x_18 - _Z22potential_field_kernelPKfifPf)
        .other          _Z22potential_field_kernelPKfifPf,@"STO_CUDA_ENTRY STV_DEFAULT"
_Z22potential_field_kernelPKfifPf:
.text._Z22potential_field_kernelPKfifPf:
[----:B------:R-:W-:Y:S01]  /*0000*/  LDC R1, c[0x0][0x37c] ;  /* 0x0000df00ff017b82 */ /* 0x000fe20000000800 */
[----:B------:R-:W0:Y:S07]  /*0010*/  S2R R3, SR_TID.X ;  /* 0x0000000000037919 */ /* 0x000e2e0000002100 */
[----:B------:R-:W0:Y:S01]  /*0020*/  S2UR UR4, SR_CTAID.X ;  /* 0x00000000000479c3 */ /* 0x000e220000002500 */
[----:B------:R-:W1:Y:S07]  /*0030*/  LDCU UR5, c[0x0][0x388] ;  /* 0x00007100ff0577ac */ /* 0x000e6e0008000800 */
[----:B------:R-:W0:Y:S02]  /*0040*/  LDC R0, c[0x0][0x360] ;  /* 0x0000d800ff007b82 */ /* 0x000e240000000800 */
[----:B0-----:R-:W-:-:S05]  /*0050*/  IMAD R0, R0, UR4, R3 ;  /* 0x0000000400007c24 */ /* 0x001fca000f8e0203 */
[----:B-1----:R-:W-:-:S13]  /*0060*/  ISETP.GE.AND P0, PT, R0, UR5, PT ;  /* 0x0000000500007c0c */ /* 0x002fda000bf06270 */
[----:B------:R-:W-:Y:S05]  /*0070*/  @P0 EXIT ;  /* 0x000000000000094d */ /* 0x000fea0003800000 */
[----:B------:R-:W0:Y:S01]  /*0080*/  LDC.64 R4, c[0x0][0x380] ;  /* 0x0000e000ff047b82 */ /* 0x000e220000000a00 */
[----:B------:R-:W1:Y:S01]  /*0090*/  LDCU.64 UR4, c[0x0][0x358] ;  /* 0x00006b00ff0477ac */ /* 0x000e620008000a00 */
[----:B------:R-:W-:-:S06]  /*00a0*/  IMAD.SHL.U32 R3, R0, 0x4, RZ ;  /* 0x0000000400037824 */ /* 0x000fcc00078e00ff */
[----:B------:R-:W2:Y:S01]  /*00b0*/  LDC R9, c[0x0][0x38c] ;  /* 0x0000e300ff097b82 */ /* 0x000ea20000000800 */
[----:B0-----:R-:W-:-:S05]  /*00c0*/  IMAD.WIDE R4, R3, 0x4, R4 ;  /* 0x0000000403047825 */ /* 0x001fca00078e0204 */
[----:B-1----:R-:W3:Y:S04]  /*00d0*/  LDG.E R3, desc[UR4][R4.64] ;  /* 0x0000000404037981 */ /* 0x002ee8000c1e1900 */
[----:B------:R-:W4:Y:S04]  /*00e0*/  LDG.E R7, desc[UR4][R4.64+0x4] ;  /* 0x0000040404077981 */ /* 0x000f28000c1e1900 */
[----:B------:R-:W3:Y:S04]  /*00f0*/  LDG.E R6, desc[UR4][R4.64+0x8] ;  /* 0x0000080404067981 */ /* 0x000ee8000c1e1900 */
[----:B------:R0:W4:Y:S01]  /*0100*/  LDG.E R0, desc[UR4][R4.64+0xc] ;  /* 0x00000c0404007981 */ /* 0x000122000c1e1900 */
[----:B--2---:R-:W-:Y:S01]  /*0110*/  FMUL R9, R9, R9 ;  /* 0x0000000909097220 */ /* 0x004fe20000400000 */
[----:B------:R-:W-:Y:S03]  /*0120*/  BSSY.RECONVERGENT B0, `(.L_x_0) ;  /* 0x0000011000007945 */ /* 0x000fe60003800200 */
[----:B------:R-:W1:Y:S02]  /*0130*/  MUFU.RCP R8, R9 ;  /* 0x0000000900087308 */ /* 0x000e640000001000 */
[----:B-1----:R-:W-:-:S04]  /*0140*/  FFMA R11, -R9, R8, 1 ;  /* 0x3f800000090b7423 */ /* 0x002fc80000000108 */
[----:B------:R-:W-:Y:S01]  /*0150*/  FFMA R11, R8, R11, R8 ;  /* 0x0000000b080b7223 */ /* 0x000fe20000000008 */
[C-C-:B---3--:R-:W-:Y:S01]  /*0160*/  FADD R2, -R3.reuse, R6.reuse ;  /* 0x0000000603027221 */ /* 0x148fe20000000100 */
[----:B0-----:R-:W-:Y:S01]  /*0170*/  FADD R5, R3, R6 ;  /* 0x0000000603057221 */ /* 0x001fe20000000000 */
[----:B----4-:R-:W-:-:S04]  /*0180*/  FADD R7, -R7, R0 ;  /* 0x0000000007077221 */ /* 0x010fc80000000100 */
[----:B------:R-:W-:-:S04]  /*0190*/  FMUL R2, R2, R7 ;  /* 0x0000000702027220 */ /* 0x000fc80000400000 */
[----:B------:R-:W0:Y:S01]  /*01a0*/  FCHK P0, R2, R9 ;  /* 0x0000000902007302 */ /* 0x000e220000000000 */
[----:B------:R-:W-:-:S04]  /*01b0*/  FFMA R8, R2, R11, RZ ;  /* 0x0000000b02087223 */ /* 0x000fc800000000ff */
[----:B------:R-:W-:-:S04]  /*01c0*/  FFMA R4, -R9, R8, R2 ;  /* 0x0000000809047223 */ /* 0x000fc80000000102 */
[----:B------:R-:W-:Y:S01]  /*01d0*/  FFMA R4, R11, R4, R8 ;  /* 0x000000040b047223 */ /* 0x000fe20000000008 */
[----:B0-----:R-:W-:Y:S06]  /*01e0*/  @!P0 BRA `(.L_x_1) ;  /* 0x0000000000108947 */ /* 0x001fec0003800000 */
[----:B------:R-:W-:Y:S01]  /*01f0*/  IMAD.MOV.U32 R3, RZ, RZ, R9 ;  /* 0x000000ffff037224 */ /* 0x000fe200078e0009 */
[----:B------:R-:W-:-:S07]  /*0200*/  MOV R6, 0x220 ;  /* 0x0000022000067802 */ /* 0x000fce0000000f00 */
[----:B------:R-:W-:Y:S05]  /*0210*/  CALL.REL.NOINC `($__internal_0_$__cuda_sm3x_div_rn_noftz_f32_slowpath) ;  /* 0x0000000000e87944 */ /* 0x000fea0003c00000 */
[----:B------:R-:W-:-:S07]  /*0220*/  MOV R4, R2 ;  /* 0x0000000200047202 */ /* 0x000fce0000000f00 */
.L_x_1:
[----:B------:R-:W-:Y:S05]  /*0230*/  BSYNC.RECONVERGENT B0 ;  /* 0x0000000000007941 */ /* 0x000fea0003800200 */
.L_x_0:
[----:B------:R-:W-:-:S13]  /*0240*/  FSETP.GEU.AND P0, PT, R4, 0.0099999997764825820923, PT ;  /* 0x3c23d70a0400780b */ /* 0x000fda0003f0e000 */
[----:B------:R-:W-:Y:S05]  /*0250*/  @!P0 EXIT ;  /* 0x000000000000894d */ /* 0x000fea0003800000 */
[----:B------:R-:W0:Y:S01]  /*0260*/  LDC R3, c[0x0][0x38c] ;  /* 0x0000e300ff037b82 */ /* 0x000e220000000800 */
[----:B------:R-:W-:Y:S01]  /*0270*/  BSSY.RECONVERGENT B0, `(.L_x_2) ;  /* 0x000000e000007945 */ /* 0x000fe20003800200 */
[----:B0-----:R-:W-:-:S04]  /*0280*/  FMUL R3, R3, 0.5 ;  /* 0x3f00000003037820 */ /* 0x001fc80000400000 */
[----:B------:R-:W0:Y:S01]  /*0290*/  MUFU.RCP R6, R3 ;  /* 0x0000000300067308 */ /* 0x000e220000001000 */
[----:B------:R-:W-:-:S07]  /*02a0*/  FFMA R2, R5, 0.5, -R3 ;  /* 0x3f00000005027823 */ /* 0x000fce0000000803 */
[----:B------:R-:W1:Y:S01]  /*02b0*/  FCHK P0, R2, R3 ;  /* 0x0000000302007302 */ /* 0x000e620000000000 */
[----:B0-----:R-:W-:-:S04]  /*02c0*/  FFMA R7, -R3, R6, 1 ;  /* 0x3f80000003077423 */ /* 0x001fc80000000106 */
[----:B------:R-:W-:-:S04]  /*02d0*/  FFMA R7, R6, R7, R6 ;  /* 0x0000000706077223 */ /* 0x000fc80000000006 */
[----:B------:R-:W-:-:S04]  /*02e0*/  FFMA R6, R2, R7, RZ ;  /* 0x0000000702067223 */ /* 0x000fc800000000ff */
[----:B------:R-:W-:-:S04]  /*02f0*/  FFMA R5, -R3, R6, R2 ;  /* 0x0000000603057223 */ /* 0x000fc80000000102 */
[----:B------:R-:W-:Y:S01]  /*0300*/  FFMA R5, R7, R5, R6 ;  /* 0x0000000507057223 */ /* 0x000fe20000000006 */
[----:B-1----:R-:W-:Y:S06]  /*0310*/  @!P0 BRA `(.L_x_3) ;  /* 0x00000000000c8947 */ /* 0x002fec0003800000 */
[----:B------:R-:W-:-:S07]  /*0320*/  MOV R6, 0x340 ;  /* 0x0000034000067802 */ /* 0x000fce0000000f00 */
[----:B------:R-:W-:Y:S05]  /*0330*/  CALL.REL.NOINC `($__internal_0_$__cuda_sm3x_div_rn_noftz_f32_slowpath) ;  /* 0x0000000000a07944 */ /* 0x000fea0003c00000 */
[----:B------:R-:W-:-:S07]  /*0340*/  IMAD.MOV.U32 R5, RZ, RZ, R2 ;  /* 0x000000ffff057224 */ /* 0x000fce00078e0002 */
.L_x_3:
[----:B------:R-:W-:Y:S05]  /*0350*/  BSYNC.RECONVERGENT B0 ;  /* 0x0000000000007941 */ /* 0x000fea0003800200 */
.L_x_2:
[----:B------:R-:W0:Y:S01]  /*0360*/  LDC R7, c[0x0][0x38c] ;  /* 0x0000e300ff077b82 */ /* 0x000e220000000800 */
[----:B------:R-:W-:Y:S01]  /*0370*/  BSSY.RECONVERGENT B0, `(.L_x_4) ;  /* 0x000000f000007945 */ /* 0x000fe20003800200 */
[----:B0-----:R-:W0:Y:S08]  /*0380*/  MUFU.RCP R2, R7 ;  /* 0x0000000700027308 */ /* 0x001e300000001000 */
[----:B------:R-:W1:Y:S01]  /*0390*/  FCHK P0, R0, R7 ;  /* 0x0000000700007302 */ /* 0x000e620000000000 */
[----:B0-----:R-:W-:-:S04]  /*03a0*/  FFMA R3, R2, -R7, 1 ;  /* 0x3f80000002037423 */ /* 0x001fc80000000807 */
[----:B------:R-:W-:-:S04]  /*03b0*/  FFMA R3, R2, R3, R2 ;  /* 0x0000000302037223 */ /* 0x000fc80000000002 */
[----:B------:R-:W-:-:S04]  /*03c0*/  FFMA R2, R0, R3, RZ ;  /* 0x0000000300027223 */ /* 0x000fc800000000ff */
[----:B------:R-:W-:-:S04]  /*03d0*/  FFMA R6, R2, -R7, R0 ;  /* 0x8000000702067223 */ /* 0x000fc80000000000 */
[----:B------:R-:W-:Y:S01]  /*03e0*/  FFMA R6, R3, R6, R2 ;  /* 0x0000000603067223 */ /* 0x000fe20000000002 */
[----:B-1----:R-:W-:Y:S06]  /*03f0*/  @!P0 BRA `(.L_x_5) ;  /* 0x0000000000188947 */ /* 0x002fec0003800000 */
[----:B------:R-:W0:Y:S01]  /*0400*/  LDCU UR6, c[0x0][0x38c] ;  /* 0x00007180ff0677ac */ /* 0x000e220008000800 */
[----:B------:R-:W-:Y:S01]  /*0410*/  IMAD.MOV.U32 R2, RZ, RZ, R0 ;  /* 0x000000ffff027224 */ /* 0x000fe200078e0000 */
[----:B------:R-:W-:Y:S02]  /*0420*/  MOV R6, 0x450 ;  /* 0x0000045000067802 */ /* 0x000fe40000000f00 */
[----:B0-----:R-:W-:-:S07]  /*0430*/  MOV R3, UR6 ;  /* 0x0000000600037c02 */ /* 0x001fce0008000f00 */
[----:B------:R-:W-:Y:S05]  /*0440*/  CALL.REL.NOINC `($__internal_0_$__cuda_sm3x_div_rn_noftz_f32_slowpath) ;  /* 0x00000000005c7944 */ /* 0x000fea0003c00000 */
[----:B------:R-:W-:-:S07]  /*0450*/  IMAD.MOV.U32 R6, RZ, RZ, R2 ;  /* 0x000000ffff067224 */ /* 0x000fce00078e0002 */
.L_x_5:
[----:B------:R-:W-:Y:S05]  /*0460*/  BSYNC.RECONVERGENT B0 ;  /* 0x0000000000007941 */ /* 0x000fea0003800200 */
.L_x_4:
[----:B------:R-:W-:Y:S02]  /*0470*/  HFMA2 R3, -RZ, RZ, 0.96630859375, -0.0022525787353515625 ;  /* 0x3bbb989dff037431 */ /* 0x000fe400000001ff */
[C---:B------:R-:W-:Y:S01]  /*0480*/  FMUL R0, R5.reuse, -5 ;  /* 0xc0a0000005007820 */ /* 0x040fe20000400000 */
[----:B------:R-:W-:Y:S01]  /*0490*/  IMAD.MOV.U32 R7, RZ, RZ, 0x437c0000 ;  /* 0x437c0000ff077424 */ /* 0x000fe200078e00ff */
[----:B------:R-:W-:Y:S02]  /*04a0*/  FSETP.GEU.AND P0, PT, R5, RZ, PT ;  /* 0x000000ff0500720b */ /* 0x000fe40003f0e000 */
[----:B------:R-:W-:Y:S01]  /*04b0*/  FMUL R0, R0, R5 ;  /* 0x0000000500007220 */ /* 0x000fe20000400000 */
[----:B------:R-:W-:Y:S01]  /*04c0*/  FMUL R5, R6, R6 ;  /* 0x0000000606057220 */ /* 0x000fe20000400000 */
[----:B------:R-:W-:Y:S02]  /*04d0*/  FSEL R4, R4, -R4, !P0 ;  /* 0x8000000404047208 */ /* 0x000fe40004000000 */
[----:B------:R-:W-:-:S03]  /*04e0*/  FFMA.SAT R2, R0, R3, 0.5 ;  /* 0x3f00000000027423 */ /* 0x000fc60000002003 */
[----:B------:R-:W-:Y:S01]  /*04f0*/  FMUL R4, R4, R5 ;  /* 0x0000000504047220 */ /* 0x000fe20000400000 */
[----:B------:R-:W-:-:S04]  /*0500*/  FFMA.RM R7, R2, R7, 12582913 ;  /* 0x4b40000102077423 */ /* 0x000fc80000004007 */
[C---:B------:R-:W-:Y:S01]  /*0510*/  FADD R3, R7.reuse, -12583039 ;  /* 0xcb40007f07037421 */ /* 0x040fe20000000000 */
[----:B------:R-:W-:-:S03]  /*0520*/  SHF.L.U32 R7, R7, 0x17, RZ ;  /* 0x0000001707077819 */ /* 0x000fc600000006ff */
[----:B------:R-:W-:-:S04]  /*0530*/  FFMA R3, R0, 1.4426950216293334961, -R3 ;  /* 0x3fb8aa3b00037823 */ /* 0x000fc80000000803 */
[----:B------:R-:W-:Y:S02]  /*0540*/  FFMA R0, R0, 1.925963033500011079e-08, R3 ;  /* 0x32a5706000007823 */ /* 0x000fe40000000003 */
[----:B------:R-:W0:Y:S04]  /*0550*/  LDC.64 R2, c[0x0][0x390] ;  /* 0x0000e400ff027b82 */ /* 0x000e280000000a00 */
[----:B------:R-:W1:Y:S02]  /*0560*/  MUFU.EX2 R0, R0 ;  /* 0x0000000000007308 */ /* 0x000e640000000800 */
[----:B-1----:R-:W-:-:S04]  /*0570*/  FMUL R7, R7, R0 ;  /* 0x0000000007077220 */ /* 0x002fc80000400000 */
[----:B------:R-:W-:-:S04]  /*0580*/  FMUL R4, R7, R4 ;  /* 0x0000000407047220 */ /* 0x000fc80000400000 */
[----:B------:R-:W-:-:S05]  /*0590*/  FMUL R5, R4, 80 ;  /* 0x42a0000004057820 */ /* 0x000fca0000400000 */
[----:B0-----:R-:W-:Y:S01]  /*05a0*/  REDG.E.ADD.F32.FTZ.RN.STRONG.GPU desc[UR4][R2.64], R5 ;  /* 0x00000005020079a6 */ /* 0x001fe2000c12f304 */
[----:B------:R-:W-:Y:S05]  /*05b0*/  EXIT ;  /* 0x000000000000794d */ /* 0x000fea0003800000 */
        .weak           $__internal_0_$__cuda_sm3x_div_rn_noftz_f32_slowpath
        .type           $__internal_0_$__cuda_sm3x_div_rn_noftz_f32_slowpath,@function
        .size           $__internal_0_$__cuda_sm3x_div_rn_noftz_f32_slowpath,(.L_x_18 - $__internal_0_$__cuda_sm3x_div_rn_noftz_f32_slowpath)
$__internal_0_$__cuda_sm3x_div_rn_noftz_f32_slowpath:
[----:B------:R-:W-:Y:S01]  /*05c0*/  SHF.R.U32.HI R8, RZ, 0x17, R3 ;  /* 0x00000017ff087819 */ /* 0x000fe20000011603 */
[----:B------:R-:W-:Y:S01]  /*05d0*/  BSSY.RECONVERGENT B1, `(.L_x_6) ;  /* 0x0000062000017945 */ /* 0x000fe20003800200 */
[----:B------:R-:W-:Y:S02]  /*05e0*/  SHF.R.U32.HI R7, RZ, 0x17, R2 ;  /* 0x00000017ff077819 */ /* 0x000fe40000011602 */
[----:B------:R-:W-:Y:S02]  /*05f0*/  LOP3.LUT R12, R8, 0xff, RZ, 0xc0, !PT ;  /* 0x000000ff080c7812 */ /* 0x000fe400078ec0ff */
[----:B------:R-:W-:-:S03]  /*0600*/  LOP3.LUT R10, R7, 0xff, RZ, 0xc0, !PT ;  /* 0x000000ff070a7812 */ /* 0x000fc600078ec0ff */
[----:B------:R-:W-:Y:S01]  /*0610*/  VIADD R9, R12, 0xffffffff ;  /* 0xffffffff0c097836 */ /* 0x000fe20000000000 */
[----:B------:R-:W-:-:S04]  /*0620*/  IADD3 R8, PT, PT, R10, -0x1, RZ ;  /* 0xffffffff0a087810 */ /* 0x000fc80007ffe0ff */
[----:B------:R-:W-:-:S04]  /*0630*/  ISETP.GT.U32.AND P0, PT, R9, 0xfd, PT ;  /* 0x000000fd0900780c */ /* 0x000fc80003f04070 */
[----:B------:R-:W-:-:S13]  /*0640*/  ISETP.GT.U32.OR P0, PT, R8, 0xfd, P0 ;  /* 0x000000fd0800780c */ /* 0x000fda0000704470 */
[----:B------:R-:W-:Y:S01]  /*0650*/  @!P0 IMAD.MOV.U32 R7, RZ, RZ, RZ ;  /* 0x000000ffff078224 */ /* 0x000fe200078e00ff */
[----:B------:R-:W-:Y:S06]  /*0660*/  @!P0 BRA `(.L_x_7) ;  /* 0x00000000005c8947 */ /* 0x000fec0003800000 */
[----:B------:R-:W-:Y:S02]  /*0670*/  FSETP.GTU.FTZ.AND P0, PT, |R2|, +INF , PT ;  /* 0x7f8000000200780b */ /* 0x000fe40003f1c200 */
[----:B------:R-:W-:-:S04]  /*0680*/  FSETP.GTU.FTZ.AND P1, PT, |R3|, +INF , PT ;  /* 0x7f8000000300780b */ /* 0x000fc80003f3c200 */
[----:B------:R-:W-:-:S13]  /*0690*/  PLOP3.LUT P0, PT, P0, P1, PT, 0xf8, 0x8f ;  /* 0x00000000008f781c */ /* 0x000fda0000703f70 */
[----:B------:R-:W-:Y:S05]  /*06a0*/  @P0 BRA `(.L_x_8) ;  /* 0x00000004004c0947 */ /* 0x000fea0003800000 */
[----:B------:R-:W-:-:S13]  /*06b0*/  LOP3.LUT P0, RZ, R3, 0x7fffffff, R2, 0xc8, !PT ;  /* 0x7fffffff03ff7812 */ /* 0x000fda000780c802 */
[----:B------:R-:W-:Y:S05]  /*06c0*/  @!P0 BRA `(.L_x_9) ;  /* 0x00000004003c8947 */ /* 0x000fea0003800000 */
[C---:B------:R-:W-:Y:S02]  /*06d0*/  FSETP.NEU.FTZ.AND P2, PT, |R2|.reuse, +INF , PT ;  /* 0x7f8000000200780b */ /* 0x040fe40003f5d200 */
[----:B------:R-:W-:Y:S02]  /*06e0*/  FSETP.NEU.FTZ.AND P1, PT, |R3|, +INF , PT ;  /* 0x7f8000000300780b */ /* 0x000fe40003f3d200 */
[----:B------:R-:W-:-:S11]  /*06f0*/  FSETP.NEU.FTZ.AND P0, PT, |R2|, +INF , PT ;  /* 0x7f8000000200780b */ /* 0x000fd60003f1d200 */
[----:B------:R-:W-:Y:S05]  /*0700*/  @!P1 BRA !P2, `(.L_x_9) ;  /* 0x00000004002c9947 */ /* 0x000fea0005000000 */
[----:B------:R-:W-:-:S04]  /*0710*/  LOP3.LUT P2, RZ, R2, 0x7fffffff, RZ, 0xc0, !PT ;  /* 0x7fffffff02ff7812 */ /* 0x000fc8000784c0ff */
[----:B------:R-:W-:-:S13]  /*0720*/  PLOP3.LUT P1, PT, P1, P2, PT, 0x2f, 0xf2 ;  /* 0x0000000000f2781c */ /* 0x000fda0000f24577 */
[----:B------:R-:W-:Y:S05]  /*0730*/  @P1 BRA `(.L_x_10) ;  /* 0x0000000400181947 */ /* 0x000fea0003800000 */
[----:B------:R-:W-:-:S04]  /*0740*/  LOP3.LUT P1, RZ, R3, 0x7fffffff, RZ, 0xc0, !PT ;  /* 0x7fffffff03ff7812 */ /* 0x000fc8000782c0ff */
[----:B------:R-:W-:-:S13]  /*0750*/  PLOP3.LUT P0, PT, P0, P1, PT, 0x2f, 0xf2 ;  /* 0x0000000000f2781c */ /* 0x000fda0000702577 */
[----:B------:R-:W-:Y:S05]  /*0760*/  @P0 BRA `(.L_x_11) ;  /* 0x0000000400000947 */ /* 0x000fea0003800000 */
[----:B------:R-:W-:Y:S02]  /*0770*/  ISETP.GE.AND P0, PT, R8, RZ, PT ;  /* 0x000000ff0800720c */ /* 0x000fe40003f06270 */
[----:B------:R-:W-:-:S11]  /*0780*/  ISETP.GE.AND P1, PT, R9, RZ, PT ;  /* 0x000000ff0900720c */ /* 0x000fd60003f26270 */
[----:B------:R-:W-:Y:S01]  /*0790*/  @P0 MOV R7, RZ ;  /* 0x000000ff00070202 */ /* 0x000fe20000000f00 */
[----:B------:R-:W-:Y:S02]  /*07a0*/  @!P0 IMAD.MOV.U32 R7, RZ, RZ, -0x40 ;  /* 0xffffffc0ff078424 */ /* 0x000fe400078e00ff */
[----:B------:R-:W-:Y:S01]  /*07b0*/  @!P0 FFMA R2, R2, 1.84467440737095516160e+19, RZ ;  /* 0x5f80000002028823 */ /* 0x000fe200000000ff */
[----:B------:R-:W-:Y:S02]  /*07c0*/  @!P1 FFMA R3, R3, 1.84467440737095516160e+19, RZ ;  /* 0x5f80000003039823 */ /* 0x000fe400000000ff */
[----:B------:R-:W-:-:S07]  /*07d0*/  @!P1 IADD3 R7, PT, PT, R7, 0x40, RZ ;  /* 0x0000004007079810 */ /* 0x000fce0007ffe0ff */
.L_x_7:
[----:B------:R-:W-:Y:S01]  /*07e0*/  LEA R8, R12, 0xc0800000, 0x17 ;  /* 0xc08000000c087811 */ /* 0x000fe200078eb8ff */
[----:B------:R-:W-:Y:S04]  /*07f0*/  BSSY.RECONVERGENT B2, `(.L_x_12) ;  /* 0x0000036000027945 */ /* 0x000fe80003800200 */
[----:B------:R-:W-:Y:S01]  /*0800*/  IMAD.IADD R8, R3, 0x1, -R8 ;  /* 0x0000000103087824 */ /* 0x000fe200078e0a08 */
[----:B------:R-:W-:-:S03]  /*0810*/  IADD3 R3, PT, PT, R10, -0x7f, RZ ;  /* 0xffffff810a037810 */ /* 0x000fc60007ffe0ff */
[----:B------:R0:W1:Y:S01]  /*0820*/  MUFU.RCP R9, R8 ;  /* 0x0000000800097308 */ /* 0x0000620000001000 */
[----:B------:R-:W-:Y:S01]  /*0830*/  FADD.FTZ R11, -R8, -RZ ;  /* 0x800000ff080b7221 */ /* 0x000fe20000010100 */
[C---:B------:R-:W-:Y:S01]  /*0840*/  IMAD R2, R3.reuse, -0x800000, R2 ;  /* 0xff80000003027824 */ /* 0x040fe200078e0202 */
[----:B0-----:R-:W-:-:S05]  /*0850*/  IADD3 R8, PT, PT, R3, 0x7f, -R12 ;  /* 0x0000007f03087810 */ /* 0x001fca0007ffe80c */
[----:B------:R-:W-:Y:S02]  /*0860*/  IMAD.IADD R8, R8, 0x1, R7 ;  /* 0x0000000108087824 */ /* 0x000fe400078e0207 */
[----:B-1----:R-:W-:-:S04]  /*0870*/  FFMA R10, R9, R11, 1 ;  /* 0x3f800000090a7423 */ /* 0x002fc8000000000b */
[----:B------:R-:W-:-:S04]  /*0880*/  FFMA R14, R9, R10, R9 ;  /* 0x0000000a090e7223 */ /* 0x000fc80000000009 */
[----:B------:R-:W-:-:S04]  /*0890*/  FFMA R9, R2, R14, RZ ;  /* 0x0000000e02097223 */ /* 0x000fc800000000ff */
[----:B------:R-:W-:-:S04]  /*08a0*/  FFMA R10, R11, R9, R2 ;  /* 0x000000090b0a7223 */ /* 0x000fc80000000002 */
[----:B------:R-:W-:-:S04]  /*08b0*/  FFMA R9, R14, R10, R9 ;  /* 0x0000000a0e097223 */ /* 0x000fc80000000009 */
[----:B------:R-:W-:-:S04]  /*08c0*/  FFMA R10, R11, R9, R2 ;  /* 0x000000090b0a7223 */ /* 0x000fc80000000002 */
[----:B------:R-:W-:-:S05]  /*08d0*/  FFMA R2, R14, R10, R9 ;  /* 0x0000000a0e027223 */ /* 0x000fca0000000009 */
[----:B------:R-:W-:-:S04]  /*08e0*/  SHF.R.U32.HI R3, RZ, 0x17, R2 ;  /* 0x00000017ff037819 */ /* 0x000fc80000011602 */
[----:B------:R-:W-:-:S04]  /*08f0*/  LOP3.LUT R3, R3, 0xff, RZ, 0xc0, !PT ;  /* 0x000000ff03037812 */ /* 0x000fc800078ec0ff */
[----:B------:R-:W-:-:S05]  /*0900*/  IADD3 R11, PT, PT, R3, R8, RZ ;  /* 0x00000008030b7210 */ /* 0x000fca0007ffe0ff */
[----:B------:R-:W-:-:S05]  /*0910*/  VIADD R3, R11, 0xffffffff ;  /* 0xffffffff0b037836 */ /* 0x000fca0000000000 */
[----:B------:R-:W-:-:S13]  /*0920*/  ISETP.GE.U32.AND P0, PT, R3, 0xfe, PT ;  /* 0x000000fe0300780c */ /* 0x000fda0003f06070 */
[----:B------:R-:W-:Y:S05]  /*0930*/  @!P0 BRA `(.L_x_13) ;  /* 0x0000000000808947 */ /* 0x000fea0003800000 */
[----:B------:R-:W-:-:S13]  /*0940*/  ISETP.GT.AND P0, PT, R11, 0xfe, PT ;  /* 0x000000fe0b00780c */ /* 0x000fda0003f04270 */
[----:B------:R-:W-:Y:S05]  /*0950*/  @P0 BRA `(.L_x_14) ;  /* 0x00000000006c0947 */ /* 0x000fea0003800000 */
[----:B------:R-:W-:-:S13]  /*0960*/  ISETP.GE.AND P0, PT, R11, 0x1, PT ;  /* 0x000000010b00780c */ /* 0x000fda0003f06270 */
[----:B------:R-:W-:Y:S05]  /*0970*/  @P0 BRA `(.L_x_15) ;  /* 0x0000000000740947 */ /* 0x000fea0003800000 */
[----:B------:R-:W-:Y:S02]  /*0980*/  ISETP.GE.AND P0, PT, R11, -0x18, PT ;  /* 0xffffffe80b00780c */ /* 0x000fe40003f06270 */
[----:B------:R-:W-:-:S11]  /*0990*/  LOP3.LUT R2, R2, 0x80000000, RZ, 0xc0, !PT ;  /* 0x8000000002027812 */ /* 0x000fd600078ec0ff */
[----:B------:R-:W-:Y:S05]  /*09a0*/  @!P0 BRA `(.L_x_15) ;  /* 0x0000000000688947 */ /* 0x000fea0003800000 */
[CCC-:B------:R-:W-:Y:S01]  /*09b0*/  FFMA.RZ R3, R14.reuse, R10.reuse, R9.reuse ;  /* 0x0000000a0e037223 */ /* 0x1c0fe2000000c009 */
[CCC-:B------:R-:W-:Y:S01]  /*09c0*/  FFMA.RM R8, R14.reuse, R10.reuse, R9.reuse ;  /* 0x0000000a0e087223 */ /* 0x1c0fe20000004009 */
[C---:B------:R-:W-:Y:S02]  /*09d0*/  ISETP.NE.AND P2, PT, R11.reuse, RZ, PT ;  /* 0x000000ff0b00720c */ /* 0x040fe40003f45270 */
[----:B------:R-:W-:Y:S02]  /*09e0*/  ISETP.NE.AND P1, PT, R11, RZ, PT ;  /* 0x000000ff0b00720c */ /* 0x000fe40003f25270 */
[----:B------:R-:W-:Y:S01]  /*09f0*/  LOP3.LUT R7, R3, 0x7fffff, RZ, 0xc0, !PT ;  /* 0x007fffff03077812 */ /* 0x000fe200078ec0ff */
[----:B------:R-:W-:Y:S01]  /*0a00*/  FFMA.RP R3, R14, R10, R9 ;  /* 0x0000000a0e037223 */ /* 0x000fe20000008009 */
[----:B------:R-:W-:Y:S01]  /*0a10*/  IADD3 R10, PT, PT, R11, 0x20, RZ ;  /* 0x000000200b0a7810 */ /* 0x000fe20007ffe0ff */
[----:B------:R-:W-:Y:S01]  /*0a20*/  IMAD.MOV R9, RZ, RZ, -R11 ;  /* 0x000000ffff097224 */ /* 0x000fe200078e0a0b */
[----:B------:R-:W-:-:S02]  /*0a30*/  LOP3.LUT R7, R7, 0x800000, RZ, 0xfc, !PT ;  /* 0x0080000007077812 */ /* 0x000fc400078efcff */
[----:B------:R-:W-:Y:S02]  /*0a40*/  FSETP.NEU.FTZ.AND P0, PT, R3, R8, PT ;  /* 0x000000080300720b */ /* 0x000fe40003f1d000 */
[----:B------:R-:W-:Y:S02]  /*0a50*/  SHF.L.U32 R10, R7, R10, RZ ;  /* 0x0000000a070a7219 */ /* 0x000fe400000006ff */
[----:B------:R-:W-:Y:S02]  /*0a60*/  SEL R8, R9, RZ, P2 ;  /* 0x000000ff09087207 */ /* 0x000fe40001000000 */
[----:B------:R-:W-:Y:S02]  /*0a70*/  ISETP.NE.AND P1, PT, R10, RZ, P1 ;  /* 0x000000ff0a00720c */ /* 0x000fe40000f25270 */
[----:B------:R-:W-:Y:S02]  /*0a80*/  SHF.R.U32.HI R8, RZ, R8, R7 ;  /* 0x00000008ff087219 */ /* 0x000fe40000011607 */
[----:B------:R-:W-:-:S02]  /*0a90*/  PLOP3.LUT P0, PT, P0, P1, PT, 0xf8, 0x8f ;  /* 0x00000000008f781c */ /* 0x000fc40000703f70 */
[----:B------:R-:W-:Y:S02]  /*0aa0*/  SHF.R.U32.HI R10, RZ, 0x1, R8 ;  /* 0x00000001ff0a7819 */ /* 0x000fe40000011608 */
[----:B------:R-:W-:-:S04]  /*0ab0*/  SEL R3, RZ, 0x1, !P0 ;  /* 0x00000001ff037807 */ /* 0x000fc80004000000 */
[----:B------:R-:W-:-:S04]  /*0ac0*/  LOP3.LUT R3, R3, 0x1, R10, 0xf8, !PT ;  /* 0x0000000103037812 */ /* 0x000fc800078ef80a */
[----:B------:R-:W-:-:S04]  /*0ad0*/  LOP3.LUT R3, R3, R8, RZ, 0xc0, !PT ;  /* 0x0000000803037212 */ /* 0x000fc800078ec0ff */
[----:B------:R-:W-:-:S04]  /*0ae0*/  IADD3 R3, PT, PT, R10, R3, RZ ;  /* 0x000000030a037210 */ /* 0x000fc80007ffe0ff */
[----:B------:R-:W-:Y:S01]  /*0af0*/  LOP3.LUT R2, R3, R2, RZ, 0xfc, !PT ;  /* 0x0000000203027212 */ /* 0x000fe200078efcff */
[----:B------:R-:W-:Y:S06]  /*0b00*/  BRA `(.L_x_15) ;  /* 0x0000000000107947 */ /* 0x000fec0003800000 */
.L_x_14:
[----:B------:R-:W-:-:S04]  /*0b10*/  LOP3.LUT R2, R2, 0x80000000, RZ, 0xc0, !PT ;  /* 0x8000000002027812 */ /* 0x000fc800078ec0ff */
[----:B------:R-:W-:Y:S01]  /*0b20*/  LOP3.LUT R2, R2, 0x7f800000, RZ, 0xfc, !PT ;  /* 0x7f80000002027812 */ /* 0x000fe200078efcff */
[----:B------:R-:W-:Y:S06]  /*0b30*/  BRA `(.L_x_15) ;  /* 0x0000000000047947 */ /* 0x000fec0003800000 */
.L_x_13:
[----:B------:R-:W-:-:S07]  /*0b40*/  IMAD R2, R8, 0x800000, R2 ;  /* 0x0080000008027824 */ /* 0x000fce00078e0202 */
.L_x_15:
[----:B------:R-:W-:Y:S05]  /*0b50*/  BSYNC.RECONVERGENT B2 ;  /* 0x0000000000027941 */ /* 0x000fea0003800200 */
.L_x_12:
[----:B------:R-:W-:Y:S05]  /*0b60*/  BRA `(.L_x_16) ;  /* 0x0000000000207947 */ /* 0x000fea0003800000 */
.L_x_11:
[----:B------:R-:W-:-:S04]  /*0b70*/  LOP3.LUT R2, R3, 0x80000000, R2, 0x48, !PT ;  /* 0x8000000003027812 */ /* 0x000fc800078e4802 */
[----:B------:R-:W-:Y:S01]  /*0b80*/  LOP3.LUT R2, R2, 0x7f800000, RZ, 0xfc, !PT ;  /* 0x7f80000002027812 */ /* 0x000fe200078efcff */
[----:B------:R-:W-:Y:S06]  /*0b90*/  BRA `(.L_x_16) ;  /* 0x0000000000147947 */ /* 0x000fec0003800000 */
.L_x_10:
[----:B------:R-:W-:Y:S01]  /*0ba0*/  LOP3.LUT R2, R3, 0x80000000, R2, 0x48, !PT ;  /* 0x8000000003027812 */ /* 0x000fe200078e4802 */
[----:B------:R-:W-:Y:S06]  /*0bb0*/  BRA `(.L_x_16) ;  /* 0x00000000000c7947 */ /* 0x000fec0003800000 */
.L_x_9:
[----:B------:R-:W0:Y:S01]  /*0bc0*/  MUFU.RSQ R2, -QNAN ;  /* 0xffc0000000027908 */ /* 0x000e220000001400 */
[----:B------:R-:W-:Y:S05]  /*0bd0*/  BRA `(.L_x_16) ;  /* 0x0000000000047947 */ /* 0x000fea0003800000 */
.L_x_8:
[----:B------:R-:W-:-:S07]  /*0be0*/  FADD.FTZ R2, R2, R3 ;  /* 0x0000000302027221 */ /* 0x000fce0000010000 */
.L_x_16:
[----:B------:R-:W-:Y:S05]  /*0bf0*/  BSYNC.RECONVERGENT B1 ;  /* 0x0000000000017941 */ /* 0x000fea0003800200 */
.L_x_6:
[----:B------:R-:W-:-:S04]  /*0c00*/  HFMA2 R7, -RZ, RZ, 0, 0 ;  /* 0x00000000ff077431 */ /* 0x000fc800000001ff */
[----:B0-----:R-:W-:Y:S05]  /*0c10*/  RET.REL.NODEC R6 `(_Z22potential_field_kernelPKfifPf) ;  /* 0xfffffff006f87950 */ /* 0x001fea0003c3ffff */
.L_x_17:
[----:B------:R-:W-:-:S00]  /*0c20*/  BRA `(.L_x_17) ;  /* 0xfffffffc00fc7947 */ /* 0x000fc0000383ffff */
[----:B------:R-:W-:-:S00]  /*0c30*/  NOP ;  /* 0x0000000000007918 */ /* 0x000fc00000000000 */
        /* <DEDUP_REMOVED lines=12> */
.L_x_18:


//--------------------- .nv.shared.reserved.0     --------------------------
	.section	.nv.shared.reserved.0,"aw",@nobits
	.weak		__nv_reservedSMEM_offset_0_alias
	.size		__nv_reservedSMEM_offset_0_alias, 0, 64
	.other		__nv_reservedSMEM_offset_0_alias,@"STO_CUDA_RESERVED_SHARED STV_DEFAULT"
__nv_reservedSMEM_offset_0_alias:
	.zero		0
	.zero		64


//--------------------- .nv.constant0._Z22potential_field_kernelPKfifPf --------------------------
	.section	.nv.constant0._Z22potential_field_kernelPKfifPf,"a",@progbits
	.sectionflags	@""
	.align	4
.nv.constant0._Z22potential_field_kernelPKfifPf:
	.zero		920


//--------------------- SYMBOLS --------------------------

	.type		.nv.reservedSmem.offset0,@object
	.size		.nv.reservedSmem.offset0,0x4
